//
// Generated by NVIDIA NVVM Compiler
//
// Compiler Build ID: CL-36424714
// Cuda compilation tools, release 13.0, V13.0.88
// Based on NVVM 20.0.0
//

.version 9.0
.target sm_100
.address_size 64

	// .globl	_Z6kernelPKfPfS1_S1_i

.visible .entry _Z6kernelPKfPfS1_S1_i(
	.param .u64 .ptr .align 1 _Z6kernelPKfPfS1_S1_i_param_0,
	.param .u64 .ptr .align 1 _Z6kernelPKfPfS1_S1_i_param_1,
	.param .u64 .ptr .align 1 _Z6kernelPKfPfS1_S1_i_param_2,
	.param .u64 .ptr .align 1 _Z6kernelPKfPfS1_S1_i_param_3,
	.param .u32 _Z6kernelPKfPfS1_S1_i_param_4
)
{
	.reg .pred 	%p<2>;
	.reg .b32 	%r<8>;
	.reg .b32 	%f<17>;
	.reg .b64 	%rd<12>;

	ld.param.u64 	%rd1, [_Z6kernelPKfPfS1_S1_i_param_0];
	ld.param.u64 	%rd2, [_Z6kernelPKfPfS1_S1_i_param_1];
	ld.param.u64 	%rd3, [_Z6kernelPKfPfS1_S1_i_param_2];
	ld.param.u64 	%rd4, [_Z6kernelPKfPfS1_S1_i_param_3];
	ld.param.u32 	%r2, [_Z6kernelPKfPfS1_S1_i_param_4];
	mov.u32 	%r3, %ctaid.x;
	mov.u32 	%r4, %ntid.x;
	mov.u32 	%r5, %tid.x;
	mad.lo.s32 	%r1, %r3, %r4, %r5;
	setp.ge.s32 	%p1, %r1, %r2;
	@%p1 bra 	$L__BB0_2;
	cvta.to.global.u64 	%rd5, %rd1;
	cvta.to.global.u64 	%rd6, %rd3;
	cvta.to.global.u64 	%rd7, %rd2;
	cvta.to.global.u64 	%rd8, %rd4;
	mul.wide.s32 	%rd9, %r1, 4;
	add.s64 	%rd10, %rd5, %rd9;
	ld.global.f32 	%f1, [%rd10];
	ld.global.f32 	%f2, [%rd6];
	sub.f32 	%f3, %f1, %f2;
	fma.rn.f32 	%f4, %f3, 0f3BBB989D, 0f3F000000;
	cvt.sat.f32.f32 	%f5, %f4;
	mov.f32 	%f6, 0f4B400001;
	mov.f32 	%f7, 0f437C0000;
	fma.rm.f32 	%f8, %f5, %f7, %f6;
	add.f32 	%f9, %f8, 0fCB40007F;
	neg.f32 	%f10, %f9;
	fma.rn.f32 	%f11, %f3, 0f3FB8AA3B, %f10;
	fma.rn.f32 	%f12, %f3, 0f32A57060, %f11;
	mov.b32 	%r6, %f8;
	shl.b32 	%r7, %r6, 23;
	mov.b32 	%f13, %r7;
	ex2.approx.ftz.f32 	%f14, %f12;
	mul.f32 	%f15, %f14, %f13;
	add.s64 	%rd11, %rd7, %rd9;
	st.global.f32 	[%rd11], %f15;
	atom.global.add.f32 	%f16, [%rd8], %f15;
$L__BB0_2:
	ret;

}


// ===== COMPILED SASS (sm_100) =====

	.target	sm_100

	.elftype	@"ET_EXEC"


//--------------------- .note.nv.tkinfo           --------------------------
	.section	.note.nv.tkinfo,"",@"SHT_NOTE"
	.sectionflags	@"SHF_NOTE_NV_TKINFO"
	.tkinfo
        /*0018*/ 	.word	0x00000002
        /*0030*/ 	.string	""
        /*0030*/ 	.string	"ptxas"
        /*0030*/ 	.string	"Cuda compilation tools, release 13.0, V13.0.88"
        /*0030*/ 	.string	"Build cuda_13.0.r13.0/compiler.36424714_0"
        /*0030*/ 	.string	"-arch sm_100 -m 64 "



//--------------------- .note.nv.cuinfo           --------------------------
	.section	.note.nv.cuinfo,"",@"SHT_NOTE"
	.sectionflags	@"SHF_NOTE_NV_CUINFO"
        /*0018*/ 	.short	0x0002
        /*001a*/ 	.short	0x0064
        /*001c*/ 	.short	0x0082
	.zero		2


//--------------------- .nv.info                  --------------------------
	.section	.nv.info,"",@"SHT_CUDA_INFO"
	.align	4


	//----- nvinfo : EIATTR_REGCOUNT
	.align		4
        /*0000*/ 	.byte	0x04, 0x2f
        /*0002*/ 	.short	(.L_1 - .L_0)
	.align		4
.L_0:
        /*0004*/ 	.word	index@(_Z6kernelPKfPfS1_S1_i)
        /*0008*/ 	.word	0x0000000e


	//----- nvinfo : EIATTR_FRAME_SIZE
	.align		4
.L_1:
        /*000c*/ 	.byte	0x04, 0x11
        /*000e*/ 	.short	(.L_3 - .L_2)
	.align		4
.L_2:
        /*0010*/ 	.word	index@(_Z6kernelPKfPfS1_S1_i)
        /*0014*/ 	.word	0x00000000


	//----- nvinfo : EIATTR_MIN_STACK_SIZE
	.align		4
.L_3:
        /*0018*/ 	.byte	0x04, 0x12
        /*001a*/ 	.short	(.L_5 - .L_4)
	.align		4
.L_4:
        /*001c*/ 	.word	index@(_Z6kernelPKfPfS1_S1_i)
        /*0020*/ 	.word	0x00000000
.L_5:


//--------------------- .nv.compat                --------------------------
	.section	.nv.compat,"",@"SHT_CUDA_COMPAT_INFO"
	.align	4
        /*0000*/ 	.byte	0x02, 0x09, 0x00, 0x00, 0x02, 0x02, 0x01, 0x00, 0x02, 0x05, 0x05, 0x00, 0x03, 0x07, 0x01, 0x01
        /*0010*/ 	.byte	0x02, 0x03, 0x00, 0x00, 0x02, 0x06, 0x01, 0x00, 0x04, 0x0b, 0x08, 0x00, 0x09, 0x00, 0x00, 0x00
        /*0020*/ 	.byte	0x00, 0x00, 0x00, 0x00


//--------------------- .nv.info._Z6kernelPKfPfS1_S1_i --------------------------
	.section	.nv.info._Z6kernelPKfPfS1_S1_i,"",@"SHT_CUDA_INFO"
	.sectionflags	@""
	.align	4


	//----- nvinfo : EIATTR_CUDA_API_VERSION
	.align		4
        /*0000*/ 	.byte	0x04, 0x37
        /*0002*/ 	.short	(.L_7 - .L_6)
.L_6:
        /*0004*/ 	.word	0x00000082


	//----- nvinfo : EIATTR_KPARAM_INFO
	.align		4
.L_7:
        /*0008*/ 	.byte	0x04, 0x17
        /*000a*/ 	.short	(.L_9 - .L_8)
.L_8:
        /*000c*/ 	.word	0x00000000
        /*0010*/ 	.short	0x0004
        /*0012*/ 	.short	0x0020
        /*0014*/ 	.byte	0x00, 0xf0, 0x11, 0x00


	//----- nvinfo : EIATTR_KPARAM_INFO
	.align		4
.L_9:
        /*0018*/ 	.byte	0x04, 0x17
        /*001a*/ 	.short	(.L_11 - .L_10)
.L_10:
        /*001c*/ 	.word	0x00000000
        /*0020*/ 	.short	0x0003
        /*0022*/ 	.short	0x0018
        /*0024*/ 	.byte	0x00, 0xf5, 0x21, 0x00


	//----- nvinfo : EIATTR_KPARAM_INFO
	.align		4
.L_11:
        /*0028*/ 	.byte	0x04, 0x17
        /*002a*/ 	.short	(.L_13 - .L_12)
.L_12:
        /*002c*/ 	.word	0x00000000
        /*0030*/ 	.short	0x0002
        /*0032*/ 	.short	0x0010
        /*0034*/ 	.byte	0x00, 0xf5, 0x21, 0x00


	//----- nvinfo : EIATTR_KPARAM_INFO
	.align		4
.L_13:
        /*0038*/ 	.byte	0x04, 0x17
        /*003a*/ 	.short	(.L_15 - .L_14)
.L_14:
        /*003c*/ 	.word	0x00000000
        /*0040*/ 	.short	0x0001
        /*0042*/ 	.short	0x0008
        /*0044*/ 	.byte	0x00, 0xf5, 0x21, 0x00


	//----- nvinfo : EIATTR_KPARAM_INFO
	.align		4
.L_15:
        /*0048*/ 	.byte	0x04, 0x17
        /*004a*/ 	.short	(.L_17 - .L_16)
.L_16:
        /*004c*/ 	.word	0x00000000
        /*0050*/ 	.short	0x0000
        /*0052*/ 	.short	0x0000
        /*0054*/ 	.byte	0x00, 0xf5, 0x21, 0x00


	//----- nvinfo : EIATTR_SPARSE_MMA_MASK
	.align		4
.L_17:
        /*0058*/ 	.byte	0x03, 0x50
        /*005a*/ 	.short	0x0000


	//----- nvinfo : EIATTR_MAXREG_COUNT
	.align		4
        /*005c*/ 	.byte	0x03, 0x1b
        /*005e*/ 	.short	0x00ff


	//----- nvinfo : EIATTR_MERCURY_ISA_VERSION
	.align		4
        /*0060*/ 	.byte	0x03, 0x5f
        /*0062*/ 	.short	0x0101


	//----- nvinfo : EIATTR_VRC_CTA_INIT_COUNT
	.align		4
        /*0064*/ 	.byte	0x02, 0x4a
	.zero		1
	.zero		1


	//----- nvinfo : EIATTR_EXIT_INSTR_OFFSETS
	.align		4
        /*0068*/ 	.byte	0x04, 0x1c
        /*006a*/ 	.short	(.L_19 - .L_18)


	//   ....[0]....
.L_18:
        /*006c*/ 	.word	0x00000070


	//   ....[1]....
        /*0070*/ 	.word	0x000001e0


	//----- nvinfo : EIATTR_CBANK_PARAM_SIZE
	.align		4
.L_19:
        /*0074*/ 	.byte	0x03, 0x19
        /*0076*/ 	.short	0x0024


	//----- nvinfo : EIATTR_PARAM_CBANK
	.align		4
        /*0078*/ 	.byte	0x04, 0x0a
        /*007a*/ 	.short	(.L_21 - .L_20)
	.align		4
.L_20:
        /*007c*/ 	.word	index@(.nv.constant0._Z6kernelPKfPfS1_S1_i)
        /*0080*/ 	.short	0x0380
        /*0082*/ 	.short	0x0024


	//----- nvinfo : EIATTR_SW_WAR
	.align		4
.L_21:
        /*0084*/ 	.byte	0x04, 0x36
        /*0086*/ 	.short	(.L_23 - .L_22)
.L_22:
        /*0088*/ 	.word	0x00000008
.L_23:


//--------------------- .nv.callgraph             --------------------------
	.section	.nv.callgraph,"",@"SHT_CUDA_CALLGRAPH"
	.align	4
	.sectionentsize	8
	.align		4
        /*0000*/ 	.word	0x00000000
	.align		4
        /*0004*/ 	.word	0xffffffff
	.align		4
        /*0008*/ 	.word	0x00000000
	.align		4
        /*000c*/ 	.word	0xfffffffe
	.align		4
        /*0010*/ 	.word	0x00000000
	.align		4
        /*0014*/ 	.word	0xfffffffd
	.align		4
        /*0018*/ 	.word	0x00000000
	.align		4
        /*001c*/ 	.word	0xfffffffc


//--------------------- .text._Z6kernelPKfPfS1_S1_i --------------------------
	.section	.text._Z6kernelPKfPfS1_S1_i,"ax",@progbits
	.align	128
        .global         _Z6kernelPKfPfS1_S1_i
        .type           _Z6kernelPKfPfS1_S1_i,@function
        .size           _Z6kernelPKfPfS1_S1_i,(.L_x_1 - _Z6kernelPKfPfS1_S1_i)
        .other          _Z6kernelPKfPfS1_S1_i,@"STO_CUDA_ENTRY STV_DEFAULT"
_Z6kernelPKfPfS1_S1_i:
.text._Z6kernelPKfPfS1_S1_i:
[----:B------:R-:W-:Y:S01]  /*0000*/  LDC R1, c[0x0][0x37c] ;  /* 0x0000df00ff017b82 */ /* 0x000fe20000000800 */
[----:B------:R-:W0:Y:S07]  /*0010*/  S2R R0, SR_TID.X ;  /* 0x0000000000007919 */ /* 0x000e2e0000002100 */
[----:B------:R-:W0:Y:S01]  /*0020*/  S2UR UR4, SR_CTAID.X ;  /* 0x00000000000479c3 */ /* 0x000e220000002500 */
[----:B------:R-:W1:Y:S07]  /*0030*/  LDCU UR5, c[0x0][0x3a0] ;  /* 0x00007400ff0577ac */ /* 0x000e6e0008000800 */
[----:B------:R-:W0:Y:S02]  /*0040*/  LDC R9, c[0x0][0x360] ;  /* 0x0000d800ff097b82 */ /* 0x000e240000000800 */
[----:B0-----:R-:W-:-:S05]  /*0050*/  IMAD R9, R9, UR4, R0 ;  /* 0x0000000409097c24 */ /* 0x001fca000f8e0200 */
[----:B-1----:R-:W-:-:S13]  /*0060*/  ISETP.GE.AND P0, PT, R9, UR5, PT ;  /* 0x0000000509007c0c */ /* 0x002fda000bf06270 */
[----:B------:R-:W-:Y:S05]  /*0070*/  @P0 EXIT ;  /* 0x000000000000094d */ /* 0x000fea0003800000 */
[----:B------:R-:W0:Y:S01]  /*0080*/  LDC.64 R2, c[0x0][0x380] ;  /* 0x0000e000ff027b82 */ /* 0x000e220000000a00 */
[----:B------:R-:W1:Y:S07]  /*0090*/  LDCU.64 UR4, c[0x0][0x358] ;  /* 0x00006b00ff0477ac */ /* 0x000e6e0008000a00 */
[----:B------:R-:W2:Y:S01]  /*00a0*/  LDC.64 R4, c[0x0][0x390] ;  /* 0x0000e400ff047b82 */ /* 0x000ea20000000a00 */
[----:B0-----:R-:W-:-:S06]  /*00b0*/  IMAD.WIDE R2, R9, 0x4, R2 ;  /* 0x0000000409027825 */ /* 0x001fcc00078e0202 */
[----:B-1----:R-:W3:Y:S04]  /*00c0*/  LDG.E R2, desc[UR4][R2.64] ;  /* 0x0000000402027981 */ /* 0x002ee8000c1e1900 */
[----:B--2---:R-:W3:Y:S01]  /*00d0*/  LDG.E R5, desc[UR4][R4.64] ;  /* 0x0000000404057981 */ /* 0x004ee2000c1e1900 */
[----:B------:R-:W-:Y:S01]  /*00e0*/  HFMA2 R7, -RZ, RZ, 0.96630859375, -0.0022525787353515625 ;  /* 0x3bbb989dff077431 */ /* 0x000fe200000001ff */
[----:B------:R-:W-:Y:S01]  /*00f0*/  MOV R11, 0x437c0000 ;  /* 0x437c0000000b7802 */ /* 0x000fe20000000f00 */
[----:B---3--:R-:W-:-:S04]  /*0100*/  FADD R0, R2, -R5 ;  /* 0x8000000502007221 */ /* 0x008fc80000000000 */
[----:B------:R-:W-:-:S04]  /*0110*/  FFMA.SAT R6, R0, R7, 0.5 ;  /* 0x3f00000000067423 */ /* 0x000fc80000002007 */
[----:B------:R-:W-:Y:S02]  /*0120*/  FFMA.RM R8, R6, R11, 12582913 ;  /* 0x4b40000106087423 */ /* 0x000fe4000000400b */
[----:B------:R-:W0:Y:S02]  /*0130*/  LDC.64 R6, c[0x0][0x388] ;  /* 0x0000e200ff067b82 */ /* 0x000e240000000a00 */
[----:B------:R-:W-:-:S04]  /*0140*/  FADD R11, R8, -12583039 ;  /* 0xcb40007f080b7421 */ /* 0x000fc80000000000 */
[----:B------:R-:W-:-:S04]  /*0150*/  FFMA R11, R0, 1.4426950216293334961, -R11 ;  /* 0x3fb8aa3b000b7823 */ /* 0x000fc8000000080b */
[----:B------:R-:W-:Y:S01]  /*0160*/  FFMA R11, R0, 1.925963033500011079e-08, R11 ;  /* 0x32a57060000b7823 */ /* 0x000fe2000000000b */
[----:B------:R-:W1:Y:S05]  /*0170*/  LDC.64 R4, c[0x0][0x398] ;  /* 0x0000e600ff047b82 */ /* 0x000e6a0000000a00 */
[----:B------:R-:W2:Y:S01]  /*0180*/  MUFU.EX2 R11, R11 ;  /* 0x0000000b000b7308 */ /* 0x000ea20000000800 */
[----:B------:R-:W-:Y:S01]  /*0190*/  SHF.L.U32 R8, R8, 0x17, RZ ;  /* 0x0000001708087819 */ /* 0x000fe200000006ff */
[----:B0-----:R-:W-:-:S04]  /*01a0*/  IMAD.WIDE R2, R9, 0x4, R6 ;  /* 0x0000000409027825 */ /* 0x001fc800078e0206 */
[----:B--2---:R-:W-:-:S05]  /*01b0*/  FMUL R7, R8, R11 ;  /* 0x0000000b08077220 */ /* 0x004fca0000400000 */
[----:B------:R-:W-:Y:S04]  /*01c0*/  STG.E desc[UR4][R2.64], R7 ;  /* 0x0000000702007986 */ /* 0x000fe8000c101904 */
[----:B-1----:R-:W-:Y:S01]  /*01d0*/  REDG.E.ADD.F32.FTZ.RN.STRONG.GPU desc[UR4][R4.64], R7 ;  /* 0x00000007040079a6 */ /* 0x002fe2000c12f304 */
[----:B------:R-:W-:Y:S05]  /*01e0*/  EXIT ;  /* 0x000000000000794d */ /* 0x000fea0003800000 */
.L_x_0:
[----:B------:R-:W-:-:S00]  /*01f0*/  BRA `(.L_x_0) ;  /* 0xfffffffc00fc7947 */ /* 0x000fc0000383ffff */
[----:B------:R-:W-:-:S00]  /*0200*/  NOP ;  /* 0x0000000000007918 */ /* 0x000fc00000000000 */
[----:B------:R-:W-:-:S00]  /*0210*/  NOP ;  /* 0x0000000000007918 */ /* 0x000fc00000000000 */
[----:B------:R-:W-:-:S00]  /*0220*/  NOP ;  /* 0x0000000000007918 */ /* 0x000fc00000000000 */
[----:B------:R-:W-:-:S00]  /*0230*/  NOP ;  /* 0x0000000000007918 */ /* 0x000fc00000000000 */
[----:B------:R-:W-:-:S00]  /*0240*/  NOP ;  /* 0x0000000000007918 */ /* 0x000fc00000000000 */
[----:B------:R-:W-:-:S00]  /*0250*/  NOP ;  /* 0x0000000000007918 */ /* 0x000fc00000000000 */
[----:B------:R-:W-:-:S00]  /*0260*/  NOP ;  /* 0x0000000000007918 */ /* 0x000fc00000000000 */
[----:B------:R-:W-:-:S00]  /*0270*/  NOP ;  /* 0x0000000000007918 */ /* 0x000fc00000000000 */
.L_x_1:


//--------------------- .nv.shared.reserved.0     --------------------------
	.section	.nv.shared.reserved.0,"aw",@nobits
	.weak		__nv_reservedSMEM_offset_0_alias
	.size		__nv_reservedSMEM_offset_0_alias, 0, 64
	.other		__nv_reservedSMEM_offset_0_alias,@"STO_CUDA_RESERVED_SHARED STV_DEFAULT"
__nv_reservedSMEM_offset_0_alias:
	.zero		0
	.zero		64


//--------------------- .nv.constant0._Z6kernelPKfPfS1_S1_i --------------------------
	.section	.nv.constant0._Z6kernelPKfPfS1_S1_i,"a",@progbits
	.sectionflags	@""
	.align	4
.nv.constant0._Z6kernelPKfPfS1_S1_i:
	.zero		932


//--------------------- SYMBOLS --------------------------

	.type		.nv.reservedSmem.offset0,@object
	.size		.nv.reservedSmem.offset0,0x4
